//
// Generated by NVIDIA NVVM Compiler
//
// Compiler Build ID: CL-36424714
// Cuda compilation tools, release 13.0, V13.0.88
// Based on NVVM 20.0.0
//

.version 9.0
.target sm_100
.address_size 64

	// .globl	_Z15modulus_kernel1iiP6float2Pf

.visible .entry _Z15modulus_kernel1iiP6float2Pf(
	.param .u32 _Z15modulus_kernel1iiP6float2Pf_param_0,
	.param .u32 _Z15modulus_kernel1iiP6float2Pf_param_1,
	.param .u64 .ptr .align 1 _Z15modulus_kernel1iiP6float2Pf_param_2,
	.param .u64 .ptr .align 1 _Z15modulus_kernel1iiP6float2Pf_param_3
)
{
	.reg .pred 	%p<2>;
	.reg .b32 	%r<8>;
	.reg .b32 	%f<6>;
	.reg .b64 	%rd<9>;

	ld.param.u32 	%r2, [_Z15modulus_kernel1iiP6float2Pf_param_0];
	ld.param.u32 	%r3, [_Z15modulus_kernel1iiP6float2Pf_param_1];
	ld.param.u64 	%rd1, [_Z15modulus_kernel1iiP6float2Pf_param_2];
	ld.param.u64 	%rd2, [_Z15modulus_kernel1iiP6float2Pf_param_3];
	mov.u32 	%r4, %ctaid.x;
	mov.u32 	%r5, %ntid.x;
	mov.u32 	%r6, %tid.x;
	mad.lo.s32 	%r1, %r4, %r5, %r6;
	mul.lo.s32 	%r7, %r3, %r2;
	setp.ge.u32 	%p1, %r1, %r7;
	@%p1 bra 	$L__BB0_2;
	cvta.to.global.u64 	%rd3, %rd1;
	cvta.to.global.u64 	%rd4, %rd2;
	mul.wide.u32 	%rd5, %r1, 8;
	add.s64 	%rd6, %rd3, %rd5;
	ld.global.v2.f32 	{%f1, %f2}, [%rd6];
	mul.f32 	%f3, %f2, %f2;
	fma.rn.f32 	%f4, %f1, %f1, %f3;
	sqrt.rn.f32 	%f5, %f4;
	mul.wide.u32 	%rd7, %r1, 4;
	add.s64 	%rd8, %rd4, %rd7;
	st.global.f32 	[%rd8], %f5;
$L__BB0_2:
	ret;

}


// ===== COMPILED SASS (sm_100) =====

	.target	sm_100

	.elftype	@"ET_EXEC"


//--------------------- .note.nv.tkinfo           --------------------------
	.section	.note.nv.tkinfo,"",@"SHT_NOTE"
	.sectionflags	@"SHF_NOTE_NV_TKINFO"
	.tkinfo
        /*0018*/ 	.word	0x00000002
        /*0030*/ 	.string	""
        /*0030*/ 	.string	"ptxas"
        /*0030*/ 	.string	"Cuda compilation tools, release 13.0, V13.0.88"
        /*0030*/ 	.string	"Build cuda_13.0.r13.0/compiler.36424714_0"
        /*0030*/ 	.string	"-arch sm_100 -m 64 "



//--------------------- .note.nv.cuinfo           --------------------------
	.section	.note.nv.cuinfo,"",@"SHT_NOTE"
	.sectionflags	@"SHF_NOTE_NV_CUINFO"
        /*0018*/ 	.short	0x0002
        /*001a*/ 	.short	0x0064
        /*001c*/ 	.short	0x0082
	.zero		2


//--------------------- .nv.info                  --------------------------
	.section	.nv.info,"",@"SHT_CUDA_INFO"
	.align	4


	//----- nvinfo : EIATTR_REGCOUNT
	.align		4
        /*0000*/ 	.byte	0x04, 0x2f
        /*0002*/ 	.short	(.L_1 - .L_0)
	.align		4
.L_0:
        /*0004*/ 	.word	index@(_Z15modulus_kernel1iiP6float2Pf)
        /*0008*/ 	.word	0x0000000b


	//----- nvinfo : EIATTR_FRAME_SIZE
	.align		4
.L_1:
        /*000c*/ 	.byte	0x04, 0x11
        /*000e*/ 	.short	(.L_3 - .L_2)
	.align		4
.L_2:
        /*0010*/ 	.word	index@($__internal_0_$__cuda_sm20_sqrt_rn_f32_slowpath)
        /*0014*/ 	.word	0x00000000


	//----- nvinfo : EIATTR_FRAME_SIZE
	.align		4
.L_3:
        /*0018*/ 	.byte	0x04, 0x11
        /*001a*/ 	.short	(.L_5 - .L_4)
	.align		4
.L_4:
        /*001c*/ 	.word	index@(_Z15modulus_kernel1iiP6float2Pf)
        /*0020*/ 	.word	0x00000000


	//----- nvinfo : EIATTR_MIN_STACK_SIZE
	.align		4
.L_5:
        /*0024*/ 	.byte	0x04, 0x12
        /*0026*/ 	.short	(.L_7 - .L_6)
	.align		4
.L_6:
        /*0028*/ 	.word	index@(_Z15modulus_kernel1iiP6float2Pf)
        /*002c*/ 	.word	0x00000000
.L_7:


//--------------------- .nv.compat                --------------------------
	.section	.nv.compat,"",@"SHT_CUDA_COMPAT_INFO"
	.align	4
        /*0000*/ 	.byte	0x02, 0x09, 0x00, 0x00, 0x02, 0x02, 0x01, 0x00, 0x02, 0x05, 0x05, 0x00, 0x03, 0x07, 0x01, 0x01
        /*0010*/ 	.byte	0x02, 0x03, 0x00, 0x00, 0x02, 0x06, 0x01, 0x00, 0x04, 0x0b, 0x08, 0x00, 0x01, 0x00, 0x00, 0x00
        /*0020*/ 	.byte	0x00, 0x00, 0x00, 0x00


//--------------------- .nv.info._Z15modulus_kernel1iiP6float2Pf --------------------------
	.section	.nv.info._Z15modulus_kernel1iiP6float2Pf,"",@"SHT_CUDA_INFO"
	.sectionflags	@""
	.align	4


	//----- nvinfo : EIATTR_CUDA_API_VERSION
	.align		4
        /*0000*/ 	.byte	0x04, 0x37
        /*0002*/ 	.short	(.L_9 - .L_8)
.L_8:
        /*0004*/ 	.word	0x00000082


	//----- nvinfo : EIATTR_KPARAM_INFO
	.align		4
.L_9:
        /*0008*/ 	.byte	0x04, 0x17
        /*000a*/ 	.short	(.L_11 - .L_10)
.L_10:
        /*000c*/ 	.word	0x00000000
        /*0010*/ 	.short	0x0003
        /*0012*/ 	.short	0x0010
        /*0014*/ 	.byte	0x00, 0xf5, 0x21, 0x00


	//----- nvinfo : EIATTR_KPARAM_INFO
	.align		4
.L_11:
        /*0018*/ 	.byte	0x04, 0x17
        /*001a*/ 	.short	(.L_13 - .L_12)
.L_12:
        /*001c*/ 	.word	0x00000000
        /*0020*/ 	.short	0x0002
        /*0022*/ 	.short	0x0008
        /*0024*/ 	.byte	0x00, 0xf5, 0x21, 0x00


	//----- nvinfo : EIATTR_KPARAM_INFO
	.align		4
.L_13:
        /*0028*/ 	.byte	0x04, 0x17
        /*002a*/ 	.short	(.L_15 - .L_14)
.L_14:
        /*002c*/ 	.word	0x00000000
        /*0030*/ 	.short	0x0001
        /*0032*/ 	.short	0x0004
        /*0034*/ 	.byte	0x00, 0xf0, 0x11, 0x00


	//----- nvinfo : EIATTR_KPARAM_INFO
	.align		4
.L_15:
        /*0038*/ 	.byte	0x04, 0x17
        /*003a*/ 	.short	(.L_17 - .L_16)
.L_16:
        /*003c*/ 	.word	0x00000000
        /*0040*/ 	.short	0x0000
        /*0042*/ 	.short	0x0000
        /*0044*/ 	.byte	0x00, 0xf0, 0x11, 0x00


	//----- nvinfo : EIATTR_SPARSE_MMA_MASK
	.align		4
.L_17:
        /*0048*/ 	.byte	0x03, 0x50
        /*004a*/ 	.short	0x0000


	//----- nvinfo : EIATTR_MAXREG_COUNT
	.align		4
        /*004c*/ 	.byte	0x03, 0x1b
        /*004e*/ 	.short	0x00ff


	//----- nvinfo : EIATTR_MERCURY_ISA_VERSION
	.align		4
        /*0050*/ 	.byte	0x03, 0x5f
        /*0052*/ 	.short	0x0101


	//----- nvinfo : EIATTR_VRC_CTA_INIT_COUNT
	.align		4
        /*0054*/ 	.byte	0x02, 0x4a
	.zero		1
	.zero		1


	//----- nvinfo : EIATTR_EXIT_INSTR_OFFSETS
	.align		4
        /*0058*/ 	.byte	0x04, 0x1c
        /*005a*/ 	.short	(.L_19 - .L_18)


	//   ....[0]....
.L_18:
        /*005c*/ 	.word	0x00000080


	//   ....[1]....
        /*0060*/ 	.word	0x00000200


	//----- nvinfo : EIATTR_CRS_STACK_SIZE
	.align		4
.L_19:
        /*0064*/ 	.byte	0x04, 0x1e
        /*0066*/ 	.short	(.L_21 - .L_20)
.L_20:
        /*0068*/ 	.word	0x00000000


	//----- nvinfo : EIATTR_CBANK_PARAM_SIZE
	.align		4
.L_21:
        /*006c*/ 	.byte	0x03, 0x19
        /*006e*/ 	.short	0x0018


	//----- nvinfo : EIATTR_PARAM_CBANK
	.align		4
        /*0070*/ 	.byte	0x04, 0x0a
        /*0072*/ 	.short	(.L_23 - .L_22)
	.align		4
.L_22:
        /*0074*/ 	.word	index@(.nv.constant0._Z15modulus_kernel1iiP6float2Pf)
        /*0078*/ 	.short	0x0380
        /*007a*/ 	.short	0x0018


	//----- nvinfo : EIATTR_SW_WAR
	.align		4
.L_23:
        /*007c*/ 	.byte	0x04, 0x36
        /*007e*/ 	.short	(.L_25 - .L_24)
.L_24:
        /*0080*/ 	.word	0x00000008
.L_25:


//--------------------- .nv.callgraph             --------------------------
	.section	.nv.callgraph,"",@"SHT_CUDA_CALLGRAPH"
	.align	4
	.sectionentsize	8
	.align		4
        /*0000*/ 	.word	0x00000000
	.align		4
        /*0004*/ 	.word	0xffffffff
	.align		4
        /*0008*/ 	.word	0x00000000
	.align		4
        /*000c*/ 	.word	0xfffffffe
	.align		4
        /*0010*/ 	.word	0x00000000
	.align		4
        /*0014*/ 	.word	0xfffffffd
	.align		4
        /*0018*/ 	.word	0x00000000
	.align		4
        /*001c*/ 	.word	0xfffffffc


//--------------------- .text._Z15modulus_kernel1iiP6float2Pf --------------------------
	.section	.text._Z15modulus_kernel1iiP6float2Pf,"ax",@progbits
	.align	128
        .global         _Z15modulus_kernel1iiP6float2Pf
        .type           _Z15modulus_kernel1iiP6float2Pf,@function
        .size           _Z15modulus_kernel1iiP6float2Pf,(.L_x_5 - _Z15modulus_kernel1iiP6float2Pf)
        .other          _Z15modulus_kernel1iiP6float2Pf,@"STO_CUDA_ENTRY STV_DEFAULT"
_Z15modulus_kernel1iiP6float2Pf:
.text._Z15modulus_kernel1iiP6float2Pf:
[----:B------:R-:W-:Y:S01]  /*0000*/  LDC R1, c[0x0][0x37c] ;  /* 0x0000df00ff017b82 */ /* 0x000fe20000000800 */
[----:B------:R-:W0:Y:S07]  /*0010*/  S2R R3, SR_TID.X ;  /* 0x0000000000037919 */ /* 0x000e2e0000002100 */
[----:B------:R-:W0:Y:S01]  /*0020*/  S2UR UR6, SR_CTAID.X ;  /* 0x00000000000679c3 */ /* 0x000e220000002500 */
[----:B------:R-:W1:Y:S07]  /*0030*/  LDCU.64 UR4, c[0x0][0x380] ;  /* 0x00007000ff0477ac */ /* 0x000e6e0008000a00 */
[----:B------:R-:W0:Y:S01]  /*0040*/  LDC R2, c[0x0][0x360] ;  /* 0x0000d800ff027b82 */ /* 0x000e220000000800 */
[----:B-1----:R-:W-:Y:S01]  /*0050*/  UIMAD UR4, UR5, UR4, URZ ;  /* 0x00000004050472a4 */ /* 0x002fe2000f8e02ff */
[----:B0-----:R-:W-:-:S05]  /*0060*/  IMAD R2, R2, UR6, R3 ;  /* 0x0000000602027c24 */ /* 0x001fca000f8e0203 */
[----:B------:R-:W-:-:S13]  /*0070*/  ISETP.GE.U32.AND P0, PT, R2, UR4, PT ;  /* 0x0000000402007c0c */ /* 0x000fda000bf06070 */
[----:B------:R-:W-:Y:S05]  /*0080*/  @P0 EXIT ;  /* 0x000000000000094d */ /* 0x000fea0003800000 */
[----:B------:R-:W0:Y:S01]  /*0090*/  LDC.64 R4, c[0x0][0x388] ;  /* 0x0000e200ff047b82 */ /* 0x000e220000000a00 */
[----:B------:R-:W1:Y:S01]  /*00a0*/  LDCU.64 UR4, c[0x0][0x358] ;  /* 0x00006b00ff0477ac */ /* 0x000e620008000a00 */
[----:B0-----:R-:W-:-:S06]  /*00b0*/  IMAD.WIDE.U32 R4, R2, 0x8, R4 ;  /* 0x0000000802047825 */ /* 0x001fcc00078e0004 */
[----:B-1----:R-:W2:Y:S01]  /*00c0*/  LDG.E.64 R4, desc[UR4][R4.64] ;  /* 0x0000000404047981 */ /* 0x002ea2000c1e1b00 */
[----:B------:R-:W-:Y:S01]  /*00d0*/  BSSY.RECONVERGENT B0, `(.L_x_0) ;  /* 0x000000f000007945 */ /* 0x000fe20003800200 */
[----:B--2---:R-:W-:-:S04]  /*00e0*/  FMUL R3, R5, R5 ;  /* 0x0000000505037220 */ /* 0x004fc80000400000 */
[----:B------:R-:W-:-:S04]  /*00f0*/  FFMA R0, R4, R4, R3 ;  /* 0x0000000404007223 */ /* 0x000fc80000000003 */
[----:B------:R0:W1:Y:S01]  /*0100*/  MUFU.RSQ R3, R0 ;  /* 0x0000000000037308 */ /* 0x0000620000001400 */
[----:B------:R-:W-:-:S04]  /*0110*/  IADD3 R6, PT, PT, R0, -0xd000000, RZ ;  /* 0xf300000000067810 */ /* 0x000fc80007ffe0ff */
[----:B------:R-:W-:-:S13]  /*0120*/  ISETP.GT.U32.AND P0, PT, R6, 0x727fffff, PT ;  /* 0x727fffff0600780c */ /* 0x000fda0003f04070 */
[----:B01----:R-:W-:Y:S05]  /*0130*/  @!P0 BRA `(.L_x_1) ;  /* 0x0000000000108947 */ /* 0x003fea0003800000 */
[----:B------:R-:W-:-:S07]  /*0140*/  MOV R8, 0x160 ;  /* 0x0000016000087802 */ /* 0x000fce0000000f00 */
[----:B------:R-:W-:Y:S05]  /*0150*/  CALL.REL.NOINC `($__internal_0_$__cuda_sm20_sqrt_rn_f32_slowpath) ;  /* 0x00000000002c7944 */ /* 0x000fea0003c00000 */
[----:B------:R-:W-:Y:S01]  /*0160*/  MOV R7, R3 ;  /* 0x0000000300077202 */ /* 0x000fe20000000f00 */
[----:B------:R-:W-:Y:S06]  /*0170*/  BRA `(.L_x_2) ;  /* 0x0000000000107947 */ /* 0x000fec0003800000 */
.L_x_1:
[----:B------:R-:W-:Y:S01]  /*0180*/  FMUL.FTZ R7, R0, R3 ;  /* 0x0000000300077220 */ /* 0x000fe20000410000 */
[----:B------:R-:W-:-:S03]  /*0190*/  FMUL.FTZ R3, R3, 0.5 ;  /* 0x3f00000003037820 */ /* 0x000fc60000410000 */
[----:B------:R-:W-:-:S04]  /*01a0*/  FFMA R0, -R7, R7, R0 ;  /* 0x0000000707007223 */ /* 0x000fc80000000100 */
[----:B------:R-:W-:-:S07]  /*01b0*/  FFMA R7, R0, R3, R7 ;  /* 0x0000000300077223 */ /* 0x000fce0000000007 */
.L_x_2:
[----:B------:R-:W-:Y:S05]  /*01c0*/  BSYNC.RECONVERGENT B0 ;  /* 0x0000000000007941 */ /* 0x000fea0003800200 */
.L_x_0:
[----:B------:R-:W0:Y:S02]  /*01d0*/  LDC.64 R4, c[0x0][0x390] ;  /* 0x0000e400ff047b82 */ /* 0x000e240000000a00 */
[----:B0-----:R-:W-:-:S05]  /*01e0*/  IMAD.WIDE.U32 R2, R2, 0x4, R4 ;  /* 0x0000000402027825 */ /* 0x001fca00078e0004 */
[----:B------:R-:W-:Y:S01]  /*01f0*/  STG.E desc[UR4][R2.64], R7 ;  /* 0x0000000702007986 */ /* 0x000fe2000c101904 */
[----:B------:R-:W-:Y:S05]  /*0200*/  EXIT ;  /* 0x000000000000794d */ /* 0x000fea0003800000 */
        .weak           $__internal_0_$__cuda_sm20_sqrt_rn_f32_slowpath
        .type           $__internal_0_$__cuda_sm20_sqrt_rn_f32_slowpath,@function
        .size           $__internal_0_$__cuda_sm20_sqrt_rn_f32_slowpath,(.L_x_5 - $__internal_0_$__cuda_sm20_sqrt_rn_f32_slowpath)
$__internal_0_$__cuda_sm20_sqrt_rn_f32_slowpath:
[----:B------:R-:W-:-:S13]  /*0210*/  LOP3.LUT P0, RZ, R0, 0x7fffffff, RZ, 0xc0, !PT ;  /* 0x7fffffff00ff7812 */ /* 0x000fda000780c0ff */
[----:B------:R-:W-:Y:S01]  /*0220*/  @!P0 MOV R3, R0 ;  /* 0x0000000000038202 */ /* 0x000fe20000000f00 */
[----:B------:R-:W-:Y:S06]  /*0230*/  @!P0 BRA `(.L_x_3) ;  /* 0x0000000000408947 */ /* 0x000fec0003800000 */
[----:B------:R-:W-:-:S13]  /*0240*/  FSETP.GEU.FTZ.AND P0, PT, R0, RZ, PT ;  /* 0x000000ff0000720b */ /* 0x000fda0003f1e000 */
[----:B------:R-:W-:Y:S01]  /*0250*/  @!P0 MOV R3, 0x7fffffff ;  /* 0x7fffffff00038802 */ /* 0x000fe20000000f00 */
[----:B------:R-:W-:Y:S06]  /*0260*/  @!P0 BRA `(.L_x_3) ;  /* 0x0000000000348947 */ /* 0x000fec0003800000 */
[----:B------:R-:W-:-:S13]  /*0270*/  FSETP.GTU.FTZ.AND P0, PT, |R0|, +INF , PT ;  /* 0x7f8000000000780b */ /* 0x000fda0003f1c200 */
[----:B------:R-:W-:Y:S01]  /*0280*/  @P0 FADD.FTZ R3, R0, 1 ;  /* 0x3f80000000030421 */ /* 0x000fe20000010000 */
[----:B------:R-:W-:Y:S06]  /*0290*/  @P0 BRA `(.L_x_3) ;  /* 0x0000000000280947 */ /* 0x000fec0003800000 */
[----:B------:R-:W-:-:S13]  /*02a0*/  FSETP.NEU.FTZ.AND P0, PT, |R0|, +INF , PT ;  /* 0x7f8000000000780b */ /* 0x000fda0003f1d200 */
[----:B------:R-:W-:-:S04]  /*02b0*/  @P0 FFMA R4, R0, 1.84467440737095516160e+19, RZ ;  /* 0x5f80000000040823 */ /* 0x000fc800000000ff */
[----:B------:R-:W0:Y:S02]  /*02c0*/  @P0 MUFU.RSQ R3, R4 ;  /* 0x0000000400030308 */ /* 0x000e240000001400 */
[----:B0-----:R-:W-:Y:S01]  /*02d0*/  @P0 FMUL.FTZ R5, R4, R3 ;  /* 0x0000000304050220 */ /* 0x001fe20000410000 */
[----:B------:R-:W-:Y:S01]  /*02e0*/  @P0 FMUL.FTZ R7, R3, 0.5 ;  /* 0x3f00000003070820 */ /* 0x000fe20000410000 */
[----:B------:R-:W-:Y:S02]  /*02f0*/  @!P0 MOV R3, R0 ;  /* 0x0000000000038202 */ /* 0x000fe40000000f00 */
[----:B------:R-:W-:-:S04]  /*0300*/  @P0 FADD.FTZ R6, -R5, -RZ ;  /* 0x800000ff05060221 */ /* 0x000fc80000010100 */
[----:B------:R-:W-:-:S04]  /*0310*/  @P0 FFMA R6, R5, R6, R4 ;  /* 0x0000000605060223 */ /* 0x000fc80000000004 */
[----:B------:R-:W-:-:S04]  /*0320*/  @P0 FFMA R6, R6, R7, R5 ;  /* 0x0000000706060223 */ /* 0x000fc80000000005 */
[----:B------:R-:W-:-:S07]  /*0330*/  @P0 FMUL.FTZ R3, R6, 2.3283064365386962891e-10 ;  /* 0x2f80000006030820 */ /* 0x000fce0000410000 */
.L_x_3:
[----:B------:R-:W-:Y:S01]  /*0340*/  HFMA2 R5, -RZ, RZ, 0, 0 ;  /* 0x00000000ff057431 */ /* 0x000fe200000001ff */
[----:B------:R-:W-:-:S04]  /*0350*/  MOV R4, R8 ;  /* 0x0000000800047202 */ /* 0x000fc80000000f00 */
[----:B------:R-:W-:Y:S05]  /*0360*/  RET.REL.NODEC R4 `(_Z15modulus_kernel1iiP6float2Pf) ;  /* 0xfffffffc04247950 */ /* 0x000fea0003c3ffff */
.L_x_4:
[----:B------:R-:W-:-:S00]  /*0370*/  BRA `(.L_x_4) ;  /* 0xfffffffc00fc7947 */ /* 0x000fc0000383ffff */
[----:B------:R-:W-:-:S00]  /*0380*/  NOP ;  /* 0x0000000000007918 */ /* 0x000fc00000000000 */
[----:B------:R-:W-:-:S00]  /*0390*/  NOP ;  /* 0x0000000000007918 */ /* 0x000fc00000000000 */
[----:B------:R-:W-:-:S00]  /*03a0*/  NOP ;  /* 0x0000000000007918 */ /* 0x000fc00000000000 */
[----:B------:R-:W-:-:S00]  /*03b0*/  NOP ;  /* 0x0000000000007918 */ /* 0x000fc00000000000 */
[----:B------:R-:W-:-:S00]  /*03c0*/  NOP ;  /* 0x0000000000007918 */ /* 0x000fc00000000000 */
[----:B------:R-:W-:-:S00]  /*03d0*/  NOP ;  /* 0x0000000000007918 */ /* 0x000fc00000000000 */
[----:B------:R-:W-:-:S00]  /*03e0*/  NOP ;  /* 0x0000000000007918 */ /* 0x000fc00000000000 */
[----:B------:R-:W-:-:S00]  /*03f0*/  NOP ;  /* 0x0000000000007918 */ /* 0x000fc00000000000 */
.L_x_5:


//--------------------- .nv.shared.reserved.0     --------------------------
	.section	.nv.shared.reserved.0,"aw",@nobits
	.weak		__nv_reservedSMEM_offset_0_alias
	.size		__nv_reservedSMEM_offset_0_alias, 0, 64
	.other		__nv_reservedSMEM_offset_0_alias,@"STO_CUDA_RESERVED_SHARED STV_DEFAULT"
__nv_reservedSMEM_offset_0_alias:
	.zero		0
	.zero		64


//--------------------- .nv.constant0._Z15modulus_kernel1iiP6float2Pf --------------------------
	.section	.nv.constant0._Z15modulus_kernel1iiP6float2Pf,"a",@progbits
	.sectionflags	@""
	.align	4
.nv.constant0._Z15modulus_kernel1iiP6float2Pf:
	.zero		920


//--------------------- SYMBOLS --------------------------

	.type		.nv.reservedSmem.offset0,@object
	.size		.nv.reservedSmem.offset0,0x4
